	.headerflags	@"EF_CUDA_TEXMODE_UNIFIED EF_CUDA_64BIT_ADDRESS EF_CUDA_ACCELERATORS EF_CUDA_SM90 EF_CUDA_VIRTUAL_SM(EF_CUDA_SM90)"
	.elftype	@"ET_EXEC"


//--------------------- .nv.info                  --------------------------
	.section	.nv.info,"",@"SHT_CUDA_INFO"
	.align	4


	//----- nvinfo : EIATTR_REGCOUNT
	.align		4
        /*0000*/ 	.byte	0x04, 0x2f
        /*0002*/ 	.short	(.L_3 - .L_2)
	.align		4
.L_2:
        /*0004*/ 	.word	index@(triton_poi_fused__native_batch_norm_legit_no_training_leaky_relu_1)
        /*0008*/ 	.word	0x00000012


	//----- nvinfo : EIATTR_MIN_STACK_SIZE
	.align		4
.L_3:
        /*000c*/ 	.byte	0x04, 0x12
        /*000e*/ 	.short	(.L_5 - .L_4)
	.align		4
.L_4:
        /*0010*/ 	.word	index@(triton_poi_fused__native_batch_norm_legit_no_training_leaky_relu_1)
        /*0014*/ 	.word	0x00000000


	//----- nvinfo : EIATTR_FRAME_SIZE
	.align		4
.L_5:
        /*0018*/ 	.byte	0x04, 0x11
        /*001a*/ 	.short	(.L_7 - .L_6)
	.align		4
.L_6:
        /*001c*/ 	.word	index@(triton_poi_fused__native_batch_norm_legit_no_training_leaky_relu_1)
        /*0020*/ 	.word	0x00000000


	//----- nvinfo : EIATTR_MIN_STACK_SIZE
	.align		4
.L_7:
        /*0024*/ 	.byte	0x04, 0x12
        /*0026*/ 	.short	(.L_9 - .L_8)
	.align		4
.L_8:
        /*0028*/ 	.word	index@(triton_poi_fused__native_batch_norm_legit_no_training_leaky_relu_1)
        /*002c*/ 	.word	0x00000000
.L_9:


//--------------------- .nv.info.triton_poi_fused__native_batch_norm_legit_no_training_leaky_relu_1 --------------------------
	.section	.nv.info.triton_poi_fused__native_batch_norm_legit_no_training_leaky_relu_1,"",@"SHT_CUDA_INFO"
	.sectionflags	@""
	.align	4


	//----- nvinfo : EIATTR_CUDA_API_VERSION
	.align		4
        /*0000*/ 	.byte	0x04, 0x37
        /*0002*/ 	.short	(.L_11 - .L_10)
.L_10:
        /*0004*/ 	.word	0x0000007c


	//----- nvinfo : EIATTR_KPARAM_INFO
	.align		4
.L_11:
        /*0008*/ 	.byte	0x04, 0x17
        /*000a*/ 	.short	(.L_13 - .L_12)
.L_12:
        /*000c*/ 	.word	0x00000000
        /*0010*/ 	.short	0x0006
        /*0012*/ 	.short	0x0030
        /*0014*/ 	.byte	0x00, 0xf0, 0x11, 0x00


	//----- nvinfo : EIATTR_KPARAM_INFO
	.align		4
.L_13:
        /*0018*/ 	.byte	0x04, 0x17
        /*001a*/ 	.short	(.L_15 - .L_14)
.L_14:
        /*001c*/ 	.word	0x00000000
        /*0020*/ 	.short	0x0005
        /*0022*/ 	.short	0x0028
        /*0024*/ 	.byte	0x00, 0xf4, 0x21, 0x00


	//----- nvinfo : EIATTR_KPARAM_INFO
	.align		4
.L_15:
        /*0028*/ 	.byte	0x04, 0x17
        /*002a*/ 	.short	(.L_17 - .L_16)
.L_16:
        /*002c*/ 	.word	0x00000000
        /*0030*/ 	.short	0x0004
        /*0032*/ 	.short	0x0020
        /*0034*/ 	.byte	0x00, 0xf4, 0x21, 0x00


	//----- nvinfo : EIATTR_KPARAM_INFO
	.align		4
.L_17:
        /*0038*/ 	.byte	0x04, 0x17
        /*003a*/ 	.short	(.L_19 - .L_18)
.L_18:
        /*003c*/ 	.word	0x00000000
        /*0040*/ 	.short	0x0003
        /*0042*/ 	.short	0x0018
        /*0044*/ 	.byte	0x00, 0xf4, 0x21, 0x00


	//----- nvinfo : EIATTR_KPARAM_INFO
	.align		4
.L_19:
        /*0048*/ 	.byte	0x04, 0x17
        /*004a*/ 	.short	(.L_21 - .L_20)
.L_20:
        /*004c*/ 	.word	0x00000000
        /*0050*/ 	.short	0x0002
        /*0052*/ 	.short	0x0010
        /*0054*/ 	.byte	0x00, 0xf4, 0x21, 0x00


	//----- nvinfo : EIATTR_KPARAM_INFO
	.align		4
.L_21:
        /*0058*/ 	.byte	0x04, 0x17
        /*005a*/ 	.short	(.L_23 - .L_22)
.L_22:
        /*005c*/ 	.word	0x00000000
        /*0060*/ 	.short	0x0001
        /*0062*/ 	.short	0x0008
        /*0064*/ 	.byte	0x00, 0xf4, 0x21, 0x00


	//----- nvinfo : EIATTR_KPARAM_INFO
	.align		4
.L_23:
        /*0068*/ 	.byte	0x04, 0x17
        /*006a*/ 	.short	(.L_25 - .L_24)
.L_24:
        /*006c*/ 	.word	0x00000000
        /*0070*/ 	.short	0x0000
        /*0072*/ 	.short	0x0000
        /*0074*/ 	.byte	0x00, 0xf4, 0x21, 0x00


	//----- nvinfo : EIATTR_SPARSE_MMA_MASK
	.align		4
.L_25:
        /*0078*/ 	.byte	0x03, 0x50
        /*007a*/ 	.short	0x0000


	//----- nvinfo : EIATTR_MAXREG_COUNT
	.align		4
        /*007c*/ 	.byte	0x03, 0x1b
        /*007e*/ 	.short	0x00ff


	//----- nvinfo : EIATTR_EXIT_INSTR_OFFSETS
	.align		4
        /*0080*/ 	.byte	0x04, 0x1c
        /*0082*/ 	.short	(.L_27 - .L_26)


	//   ....[0]....
.L_26:
        /*0084*/ 	.word	0x00000320


	//   ....[1]....
        /*0088*/ 	.word	0x00000340


	//----- nvinfo : EIATTR_REQNTID
	.align		4
.L_27:
        /*008c*/ 	.byte	0x04, 0x10
        /*008e*/ 	.short	(.L_29 - .L_28)
.L_28:
        /*0090*/ 	.word	0x00000080
        /*0094*/ 	.word	0x00000001
        /*0098*/ 	.word	0x00000001


	//----- nvinfo : EIATTR_CBANK_PARAM_SIZE
	.align		4
.L_29:
        /*009c*/ 	.byte	0x03, 0x19
        /*009e*/ 	.short	0x0034


	//----- nvinfo : EIATTR_PARAM_CBANK
	.align		4
        /*00a0*/ 	.byte	0x04, 0x0a
        /*00a2*/ 	.short	(.L_31 - .L_30)
	.align		4
.L_30:
        /*00a4*/ 	.word	index@(.nv.constant0.triton_poi_fused__native_batch_norm_legit_no_training_leaky_relu_1)
        /*00a8*/ 	.short	0x0210
        /*00aa*/ 	.short	0x0034


	//----- nvinfo : EIATTR_SW_WAR
	.align		4
.L_31:
        /*00ac*/ 	.byte	0x04, 0x36
        /*00ae*/ 	.short	(.L_33 - .L_32)
.L_32:
        /*00b0*/ 	.word	0x00000008
.L_33:


//--------------------- .nv.callgraph             --------------------------
	.section	.nv.callgraph,"",@"SHT_CUDA_CALLGRAPH"
	.align	4
	.sectionentsize	8
	.align		4
        /*0000*/ 	.word	0x00000000
	.align		4
        /*0004*/ 	.word	0xffffffff
	.align		4
        /*0008*/ 	.word	0x00000000
	.align		4
        /*000c*/ 	.word	0xfffffffe
	.align		4
        /*0010*/ 	.word	0x00000000
	.align		4
        /*0014*/ 	.word	0xfffffffd
	.align		4
        /*0018*/ 	.word	0x00000000
	.align		4
        /*001c*/ 	.word	0xfffffffc


//--------------------- .nv.constant4             --------------------------
	.section	.nv.constant4,"a",@progbits
	.align	8
	.align		8
.nv.constant4:
        /*0000*/ 	.dword	_$_str
	.align		8
        /*0008*/ 	.dword	_$_str_$_2


//--------------------- .text.triton_poi_fused__native_batch_norm_legit_no_training_leaky_relu_1 --------------------------
	.section	.text.triton_poi_fused__native_batch_norm_legit_no_training_leaky_relu_1,"ax",@progbits
	.align	128
        .global         triton_poi_fused__native_batch_norm_legit_no_training_leaky_relu_1
        .type           triton_poi_fused__native_batch_norm_legit_no_training_leaky_relu_1,@function
        .size           triton_poi_fused__native_batch_norm_legit_no_training_leaky_relu_1,(.L_x_1 - triton_poi_fused__native_batch_norm_legit_no_training_leaky_relu_1)
        .other          triton_poi_fused__native_batch_norm_legit_no_training_leaky_relu_1,@"STO_CUDA_ENTRY STV_DEFAULT"
triton_poi_fused__native_batch_norm_legit_no_training_leaky_relu_1:
.text.triton_poi_fused__native_batch_norm_legit_no_training_leaky_relu_1:
[----:B------:R-:W0:Y:S01]  /*0000*/  LDC R1, c[0x0][0x28] ;  /* 0x00000a00ff017b82 */ /* 0x000e220000000800 */
[----:B------:R-:W1:Y:S07]  /*0010*/  S2R R0, SR_TID.X ;  /* 0x0000000000007919 */ /* 0x000e6e0000002100 */
[----:B------:R-:W2:Y:S01]  /*0020*/  LDC.64 R6, c[0x0][0x228] ;  /* 0x00008a00ff067b82 */ /* 0x000ea20000000a00 */
[----:B------:R-:W-:Y:S01]  /*0030*/  CS2R R14, SRZ ;  /* 0x00000000000e7805 */ /* 0x000fe2000001ff00 */
[----:B------:R-:W-:Y:S01]  /*0040*/  ULDC.64 UR4, c[0x0][0x208] ;  /* 0x0000820000047ab9 */ /* 0x000fe20000000a00 */
[----:B------:R-:W3:Y:S05]  /*0050*/  S2R R3, SR_CTAID.X ;  /* 0x0000000000037919 */ /* 0x000eea0000002500 */
[----:B------:R-:W4:Y:S08]  /*0060*/  LDC.64 R4, c[0x0][0x220] ;  /* 0x00008800ff047b82 */ /* 0x000f300000000a00 */
[----:B------:R-:W5:Y:S08]  /*0070*/  LDC.64 R8, c[0x0][0x230] ;  /* 0x00008c00ff087b82 */ /* 0x000f700000000a00 */
[----:B------:R-:W5:Y:S01]  /*0080*/  LDC.64 R10, c[0x0][0x238] ;  /* 0x00008e00ff0a7b82 */ /* 0x000f620000000a00 */
[----:B-1----:R-:W-:-:S02]  /*0090*/  LOP3.LUT R0, R0, 0x7f, RZ, 0xc0, !PT ;  /* 0x0000007f00007812 */ /* 0x002fc400078ec0ff */
[----:B---3--:R-:W-:Y:S02]  /*00a0*/  SHF.R.S32.HI R2, RZ, 0x18, R3 ;  /* 0x00000018ff027819 */ /* 0x008fe40000011403 */
[----:B------:R-:W-:Y:S02]  /*00b0*/  LEA R0, R3, R0, 0x7 ;  /* 0x0000000003007211 */ /* 0x000fe400078e38ff */
[----:B------:R-:W-:Y:S02]  /*00c0*/  SGXT R3, R2, 0x1 ;  /* 0x000000010203781a */ /* 0x000fe40000000200 */
[----:B------:R-:W-:Y:S02]  /*00d0*/  ISETP.GE.AND P0, PT, R0, 0x100, PT ;  /* 0x000001000000780c */ /* 0x000fe40003f06270 */
[----:B------:R-:W-:-:S04]  /*00e0*/  LEA.HI R3, R3, R0, RZ, 0x4 ;  /* 0x0000000003037211 */ /* 0x000fc800078f20ff */
[----:B------:R-:W-:-:S04]  /*00f0*/  SHF.R.S32.HI R3, RZ, 0x4, R3 ;  /* 0x00000004ff037819 */ /* 0x000fc80000011403 */
[----:B------:R-:W-:-:S04]  /*0100*/  LEA.HI R2, R3, R3, RZ, 0x2 ;  /* 0x0000000303027211 */ /* 0x000fc800078f10ff */
[----:B------:R-:W-:-:S04]  /*0110*/  LOP3.LUT R2, R2, 0xfffffffc, RZ, 0xc0, !PT ;  /* 0xfffffffc02027812 */ /* 0x000fc800078ec0ff */
[----:B------:R-:W-:Y:S02]  /*0120*/  IADD3 R13, R3, -R2, RZ ;  /* 0x80000002030d7210 */ /* 0x000fe40007ffe0ff */
[----:B------:R-:W1:Y:S03]  /*0130*/  LDC.64 R2, c[0x0][0x218] ;  /* 0x00008600ff027b82 */ /* 0x000e660000000a00 */
[----:B--2---:R-:W-:-:S05]  /*0140*/  IMAD.WIDE R6, R13, 0x4, R6 ;  /* 0x000000040d067825 */ /* 0x004fca00078e0206 */
[----:B------:R5:W2:Y:S01]  /*0150*/  @!P0 LDG.E.EL R14, desc[UR4][R6.64] ;  /* 0x00000004060e8981 */ /* 0x000aa2000c2e1900 */
[----:B------:R-:W-:Y:S01]  /*0160*/  HFMA2.MMA R12, -RZ, RZ, 0, 0 ;  /* 0x00000000ff0c7435 */ /* 0x000fe200000001ff */
[----:B----4-:R-:W-:-:S05]  /*0170*/  IMAD.WIDE R4, R13, 0x4, R4 ;  /* 0x000000040d047825 */ /* 0x010fca00078e0204 */
[----:B------:R-:W3:Y:S01]  /*0180*/  @!P0 LDG.E.EL R15, desc[UR4][R4.64] ;  /* 0x00000004040f8981 */ /* 0x000ee2000c2e1900 */
[----:B-----5:R-:W-:-:S04]  /*0190*/  IMAD.WIDE R6, R13, 0x4, R8 ;  /* 0x000000040d067825 */ /* 0x020fc800078e0208 */
[----:B-1----:R-:W-:-:S04]  /*01a0*/  IMAD.WIDE R2, R0, 0x4, R2 ;  /* 0x0000000400027825 */ /* 0x002fc800078e0202 */
[----:B0-----:R-:W-:Y:S01]  /*01b0*/  IMAD.WIDE R8, R13, 0x4, R10 ;  /* 0x000000040d087825 */ /* 0x001fe200078e020a */
[----:B------:R0:W3:Y:S01]  /*01c0*/  @!P0 LDG.E R12, desc[UR4][R2.64] ;  /* 0x00000004020c8981 */ /* 0x0000e2000c1e1900 */
[----:B------:R-:W-:-:S06]  /*01d0*/  CS2R R10, SRZ ;  /* 0x00000000000a7805 */ /* 0x000fcc000001ff00 */
[----:B------:R-:W4:Y:S04]  /*01e0*/  @!P0 LDG.E.EL R10, desc[UR4][R6.64] ;  /* 0x00000004060a8981 */ /* 0x000f28000c2e1900 */
[----:B------:R-:W4:Y:S01]  /*01f0*/  @!P0 LDG.E.EL R11, desc[UR4][R8.64] ;  /* 0x00000004080b8981 */ /* 0x000f22000c2e1900 */
[----:B0-----:R-:W-:Y:S01]  /*0200*/  MOV R2, 0x3e800000 ;  /* 0x3e80000000027802 */ /* 0x001fe20000000f00 */
[----:B--2---:R-:W-:-:S04]  /*0210*/  FADD R14, R14, 9.9999997473787516356e-06 ;  /* 0x3727c5ac0e0e7421 */ /* 0x004fc80000000000 */
[----:B------:R-:W0:Y:S02]  /*0220*/  MUFU.SQRT R13, R14 ;  /* 0x0000000e000d7308 */ /* 0x000e240000002000 */
[C---:B0-----:R-:W-:Y:S02]  /*0230*/  FSETP.GT.AND P1, PT, R13.reuse, 8.50705917302346158658e+37, PT ;  /* 0x7e8000000d00780b */ /* 0x041fe40003f24000 */
[----:B------:R-:W-:-:S11]  /*0240*/  FSETP.GEU.AND P2, PT, R13, 1.175494350822287508e-38, PT ;  /* 0x008000000d00780b */ /* 0x000fd60003f4e000 */
[----:B------:R-:W-:-:S04]  /*0250*/  @P1 FMUL R13, R13, 0.25 ;  /* 0x3e8000000d0d1820 */ /* 0x000fc80000400000 */
[----:B------:R-:W-:-:S06]  /*0260*/  @!P2 FMUL R13, R13, 16777216 ;  /* 0x4b8000000d0da820 */ /* 0x000fcc0000400000 */
[----:B------:R-:W0:Y:S01]  /*0270*/  MUFU.RCP R13, R13 ;  /* 0x0000000d000d7308 */ /* 0x000e220000001000 */
[----:B------:R-:W-:Y:S01]  /*0280*/  FSEL R2, R2, 1, P1 ;  /* 0x3f80000002027808 */ /* 0x000fe20000800000 */
[----:B---3--:R-:W-:-:S04]  /*0290*/  FADD R12, -R15, R12 ;  /* 0x0000000c0f0c7221 */ /* 0x008fc80000000100 */
[----:B------:R-:W-:-:S04]  /*02a0*/  @!P2 FMUL R2, R2, 16777216 ;  /* 0x4b8000000202a820 */ /* 0x000fc80000400000 */
[----:B0-----:R-:W-:Y:S02]  /*02b0*/  FMUL R5, R13, R2 ;  /* 0x000000020d057220 */ /* 0x001fe40000400000 */
[----:B------:R-:W0:Y:S02]  /*02c0*/  LDC.64 R2, c[0x0][0x210] ;  /* 0x00008400ff027b82 */ /* 0x000e240000000a00 */
[----:B------:R-:W-:-:S04]  /*02d0*/  FMUL R12, R12, R5 ;  /* 0x000000050c0c7220 */ /* 0x000fc80000400000 */
[----:B----4-:R-:W-:-:S05]  /*02e0*/  FFMA R11, R12, R10, R11 ;  /* 0x0000000a0c0b7223 */ /* 0x010fca000000000b */
[----:B------:R-:W-:Y:S01]  /*02f0*/  FSETP.GT.AND P1, PT, R11, RZ, PT ;  /* 0x000000ff0b00720b */ /* 0x000fe20003f24000 */
[----:B0-----:R-:W-:-:S12]  /*0300*/  IMAD.WIDE R2, R0, 0x4, R2 ;  /* 0x0000000400027825 */ /* 0x001fd800078e0202 */
[----:B------:R-:W-:Y:S01]  /*0310*/  @!P1 FMUL R11, R11, 0.0099999997764825820923 ;  /* 0x3c23d70a0b0b9820 */ /* 0x000fe20000400000 */
[----:B------:R-:W-:Y:S06]  /*0320*/  @P0 EXIT ;  /* 0x000000000000094d */ /* 0x000fec0003800000 */
[----:B------:R-:W-:Y:S01]  /*0330*/  STG.E desc[UR4][R2.64], R11 ;  /* 0x0000000b02007986 */ /* 0x000fe2000c101904 */
[----:B------:R-:W-:Y:S05]  /*0340*/  EXIT ;  /* 0x000000000000794d */ /* 0x000fea0003800000 */
.L_x_0:
[----:B------:R-:W-:-:S00]  /*0350*/  BRA `(.L_x_0) ;  /* 0xfffffffc00fc7947 */ /* 0x000fc0000383ffff */
[----:B------:R-:W-:-:S00]  /*0360*/  NOP ;  /* 0x0000000000007918 */ /* 0x000fc00000000000 */
        /* <DEDUP_REMOVED lines=9> */
.L_x_1:


//--------------------- .nv.global.init           --------------------------
	.section	.nv.global.init,"aw",@progbits
.nv.global.init:
	.type		_$_str,@object
	.size		_$_str,(_$_str_$_2 - _$_str)
_$_str:
        /*0000*/ 	.byte	0x5f, 0x5f, 0x43, 0x55, 0x44, 0x41, 0x5f, 0x46, 0x54, 0x5a, 0x00
	.type		_$_str_$_2,@object
	.size		_$_str_$_2,(.L_1 - _$_str_$_2)
_$_str_$_2:
        /*000b*/ 	.byte	0x5f, 0x5f, 0x43, 0x55, 0x44, 0x41, 0x5f, 0x50, 0x52, 0x45, 0x43, 0x5f, 0x53, 0x51, 0x52, 0x54
        /*001b*/ 	.byte	0x00
.L_1:


//--------------------- .nv.constant0.triton_poi_fused__native_batch_norm_legit_no_training_leaky_relu_1 --------------------------
	.section	.nv.constant0.triton_poi_fused__native_batch_norm_legit_no_training_leaky_relu_1,"a",@progbits
	.sectionflags	@""
	.align	4
.nv.constant0.triton_poi_fused__native_batch_norm_legit_no_training_leaky_relu_1:
	.zero		580
